//
// Generated by NVIDIA NVVM Compiler
//
// Compiler Build ID: CL-36424714
// Cuda compilation tools, release 13.0, V13.0.88
// Based on NVVM 20.0.0
//

.version 9.0
.target sm_100
.address_size 64

	// .globl	_Z20test_constant_globalv
.const .align 2 .b8 a[8];
.const .align 2 .b8 b[8];

.visible .entry _Z20test_constant_globalv()
{


	trap;

}


// ===== COMPILED SASS (sm_100) =====

	.target	sm_100

	.elftype	@"ET_EXEC"


//--------------------- .note.nv.tkinfo           --------------------------
	.section	.note.nv.tkinfo,"",@"SHT_NOTE"
	.sectionflags	@"SHF_NOTE_NV_TKINFO"
	.tkinfo
        /*0018*/ 	.word	0x00000002
        /*0030*/ 	.string	""
        /*0030*/ 	.string	"ptxas"
        /*0030*/ 	.string	"Cuda compilation tools, release 13.0, V13.0.88"
        /*0030*/ 	.string	"Build cuda_13.0.r13.0/compiler.36424714_0"
        /*0030*/ 	.string	"-arch sm_100 -m 64 "



//--------------------- .note.nv.cuinfo           --------------------------
	.section	.note.nv.cuinfo,"",@"SHT_NOTE"
	.sectionflags	@"SHF_NOTE_NV_CUINFO"
        /*0018*/ 	.short	0x0002
        /*001a*/ 	.short	0x0064
        /*001c*/ 	.short	0x0082
	.zero		2


//--------------------- .nv.info                  --------------------------
	.section	.nv.info,"",@"SHT_CUDA_INFO"
	.align	4


	//----- nvinfo : EIATTR_REGCOUNT
	.align		4
        /*0000*/ 	.byte	0x04, 0x2f
        /*0002*/ 	.short	(.L_3 - .L_2)
	.align		4
.L_2:
        /*0004*/ 	.word	index@(_Z20test_constant_globalv)
        /*0008*/ 	.word	0x00000004


	//----- nvinfo : EIATTR_FRAME_SIZE
	.align		4
.L_3:
        /*000c*/ 	.byte	0x04, 0x11
        /*000e*/ 	.short	(.L_5 - .L_4)
	.align		4
.L_4:
        /*0010*/ 	.word	index@(_Z20test_constant_globalv)
        /*0014*/ 	.word	0x00000000


	//----- nvinfo : EIATTR_MIN_STACK_SIZE
	.align		4
.L_5:
        /*0018*/ 	.byte	0x04, 0x12
        /*001a*/ 	.short	(.L_7 - .L_6)
	.align		4
.L_6:
        /*001c*/ 	.word	index@(_Z20test_constant_globalv)
        /*0020*/ 	.word	0x00000000
.L_7:


//--------------------- .nv.compat                --------------------------
	.section	.nv.compat,"",@"SHT_CUDA_COMPAT_INFO"
	.align	4
        /*0000*/ 	.byte	0x02, 0x09, 0x00, 0x00, 0x02, 0x02, 0x01, 0x00, 0x02, 0x05, 0x05, 0x00, 0x03, 0x07, 0x01, 0x01
        /*0010*/ 	.byte	0x02, 0x03, 0x00, 0x00, 0x02, 0x06, 0x01, 0x00, 0x04, 0x0b, 0x08, 0x00, 0x09, 0x00, 0x00, 0x00
        /*0020*/ 	.byte	0x00, 0x00, 0x00, 0x00


//--------------------- .nv.info._Z20test_constant_globalv --------------------------
	.section	.nv.info._Z20test_constant_globalv,"",@"SHT_CUDA_INFO"
	.sectionflags	@""
	.align	4


	//----- nvinfo : EIATTR_CUDA_API_VERSION
	.align		4
        /*0000*/ 	.byte	0x04, 0x37
        /*0002*/ 	.short	(.L_9 - .L_8)
.L_8:
        /*0004*/ 	.word	0x00000082


	//----- nvinfo : EIATTR_SPARSE_MMA_MASK
	.align		4
.L_9:
        /*0008*/ 	.byte	0x03, 0x50
        /*000a*/ 	.short	0x0000


	//----- nvinfo : EIATTR_MAXREG_COUNT
	.align		4
        /*000c*/ 	.byte	0x03, 0x1b
        /*000e*/ 	.short	0x00ff


	//----- nvinfo : EIATTR_MERCURY_ISA_VERSION
	.align		4
        /*0010*/ 	.byte	0x03, 0x5f
        /*0012*/ 	.short	0x0101


	//----- nvinfo : EIATTR_VRC_CTA_INIT_COUNT
	.align		4
        /*0014*/ 	.byte	0x02, 0x4a
	.zero		1
	.zero		1


	//----- nvinfo : EIATTR_SW_WAR
	.align		4
        /*0018*/ 	.byte	0x04, 0x36
        /*001a*/ 	.short	(.L_11 - .L_10)
.L_10:
        /*001c*/ 	.word	0x00000008
.L_11:


//--------------------- .nv.callgraph             --------------------------
	.section	.nv.callgraph,"",@"SHT_CUDA_CALLGRAPH"
	.align	4
	.sectionentsize	8
	.align		4
        /*0000*/ 	.word	0x00000000
	.align		4
        /*0004*/ 	.word	0xffffffff
	.align		4
        /*0008*/ 	.word	0x00000000
	.align		4
        /*000c*/ 	.word	0xfffffffe
	.align		4
        /*0010*/ 	.word	0x00000000
	.align		4
        /*0014*/ 	.word	0xfffffffd
	.align		4
        /*0018*/ 	.word	0x00000000
	.align		4
        /*001c*/ 	.word	0xfffffffc


//--------------------- .nv.constant3             --------------------------
	.section	.nv.constant3,"a",@progbits
	.align	2
.nv.constant3:
	.type		a,@object
	.size		a,(b - a)
a:
	.zero		8
	.type		b,@object
	.size		b,(.L_1 - b)
b:
	.zero		8
.L_1:


//--------------------- .text._Z20test_constant_globalv --------------------------
	.section	.text._Z20test_constant_globalv,"ax",@progbits
	.align	128
        .global         _Z20test_constant_globalv
        .type           _Z20test_constant_globalv,@function
        .size           _Z20test_constant_globalv,(.L_x_1 - _Z20test_constant_globalv)
        .other          _Z20test_constant_globalv,@"STO_CUDA_ENTRY STV_DEFAULT"
_Z20test_constant_globalv:
.text._Z20test_constant_globalv:
[----:B------:R-:W-:Y:S01]  /*0000*/  LDC R1, c[0x0][0x37c] ;  /* 0x0000df00ff017b82 */ /* 0x000fe20000000800 */
[----:B------:R-:W-:Y:S05]  /*0010*/  BPT.TRAP 0x1 ;  /* 0x000000040000795c */ /* 0x000fea0000300000 */
.L_x_0:
[----:B------:R-:W-:-:S00]  /*0020*/  BRA `(.L_x_0) ;  /* 0xfffffffc00fc7947 */ /* 0x000fc0000383ffff */
[----:B------:R-:W-:-:S00]  /*0030*/  NOP ;  /* 0x0000000000007918 */ /* 0x000fc00000000000 */
        /* <DEDUP_REMOVED lines=12> */
.L_x_1:


//--------------------- .nv.shared.reserved.0     --------------------------
	.section	.nv.shared.reserved.0,"aw",@nobits
	.weak		__nv_reservedSMEM_offset_0_alias
	.size		__nv_reservedSMEM_offset_0_alias, 0, 64
	.other		__nv_reservedSMEM_offset_0_alias,@"STO_CUDA_RESERVED_SHARED STV_DEFAULT"
__nv_reservedSMEM_offset_0_alias:
	.zero		0
	.zero		64


//--------------------- .nv.constant0._Z20test_constant_globalv --------------------------
	.section	.nv.constant0._Z20test_constant_globalv,"a",@progbits
	.sectionflags	@""
	.align	4
.nv.constant0._Z20test_constant_globalv:
	.zero		896


//--------------------- SYMBOLS --------------------------

	.type		.nv.reservedSmem.offset0,@object
	.size		.nv.reservedSmem.offset0,0x4
